	.headerflags	@"EF_CUDA_TEXMODE_UNIFIED EF_CUDA_64BIT_ADDRESS EF_CUDA_ACCELERATORS EF_CUDA_SM90 EF_CUDA_VIRTUAL_SM(EF_CUDA_SM90)"
	.elftype	@"ET_EXEC"


//--------------------- .nv.info                  --------------------------
	.section	.nv.info,"",@"SHT_CUDA_INFO"
	.align	4


	//----- nvinfo : EIATTR_REGCOUNT
	.align		4
        /*0000*/ 	.byte	0x04, 0x2f
        /*0002*/ 	.short	(.L_3 - .L_2)
	.align		4
.L_2:
        /*0004*/ 	.word	index@(triton_poi_fused__native_batch_norm_legit_no_training_convolution_relu_82)
        /*0008*/ 	.word	0x00000016


	//----- nvinfo : EIATTR_MIN_STACK_SIZE
	.align		4
.L_3:
        /*000c*/ 	.byte	0x04, 0x12
        /*000e*/ 	.short	(.L_5 - .L_4)
	.align		4
.L_4:
        /*0010*/ 	.word	index@(triton_poi_fused__native_batch_norm_legit_no_training_convolution_relu_82)
        /*0014*/ 	.word	0x00000000


	//----- nvinfo : EIATTR_FRAME_SIZE
	.align		4
.L_5:
        /*0018*/ 	.byte	0x04, 0x11
        /*001a*/ 	.short	(.L_7 - .L_6)
	.align		4
.L_6:
        /*001c*/ 	.word	index@(triton_poi_fused__native_batch_norm_legit_no_training_convolution_relu_82)
        /*0020*/ 	.word	0x00000000


	//----- nvinfo : EIATTR_MIN_STACK_SIZE
	.align		4
.L_7:
        /*0024*/ 	.byte	0x04, 0x12
        /*0026*/ 	.short	(.L_9 - .L_8)
	.align		4
.L_8:
        /*0028*/ 	.word	index@(triton_poi_fused__native_batch_norm_legit_no_training_convolution_relu_82)
        /*002c*/ 	.word	0x00000000
.L_9:


//--------------------- .nv.info.triton_poi_fused__native_batch_norm_legit_no_training_convolution_relu_82 --------------------------
	.section	.nv.info.triton_poi_fused__native_batch_norm_legit_no_training_convolution_relu_82,"",@"SHT_CUDA_INFO"
	.sectionflags	@""
	.align	4


	//----- nvinfo : EIATTR_CUDA_API_VERSION
	.align		4
        /*0000*/ 	.byte	0x04, 0x37
        /*0002*/ 	.short	(.L_11 - .L_10)
.L_10:
        /*0004*/ 	.word	0x0000007c


	//----- nvinfo : EIATTR_KPARAM_INFO
	.align		4
.L_11:
        /*0008*/ 	.byte	0x04, 0x17
        /*000a*/ 	.short	(.L_13 - .L_12)
.L_12:
        /*000c*/ 	.word	0x00000000
        /*0010*/ 	.short	0x0007
        /*0012*/ 	.short	0x0038
        /*0014*/ 	.byte	0x00, 0xf0, 0x11, 0x00


	//----- nvinfo : EIATTR_KPARAM_INFO
	.align		4
.L_13:
        /*0018*/ 	.byte	0x04, 0x17
        /*001a*/ 	.short	(.L_15 - .L_14)
.L_14:
        /*001c*/ 	.word	0x00000000
        /*0020*/ 	.short	0x0006
        /*0022*/ 	.short	0x0030
        /*0024*/ 	.byte	0x00, 0xf4, 0x21, 0x00


	//----- nvinfo : EIATTR_KPARAM_INFO
	.align		4
.L_15:
        /*0028*/ 	.byte	0x04, 0x17
        /*002a*/ 	.short	(.L_17 - .L_16)
.L_16:
        /*002c*/ 	.word	0x00000000
        /*0030*/ 	.short	0x0005
        /*0032*/ 	.short	0x0028
        /*0034*/ 	.byte	0x00, 0xf4, 0x21, 0x00


	//----- nvinfo : EIATTR_KPARAM_INFO
	.align		4
.L_17:
        /*0038*/ 	.byte	0x04, 0x17
        /*003a*/ 	.short	(.L_19 - .L_18)
.L_18:
        /*003c*/ 	.word	0x00000000
        /*0040*/ 	.short	0x0004
        /*0042*/ 	.short	0x0020
        /*0044*/ 	.byte	0x00, 0xf4, 0x21, 0x00


	//----- nvinfo : EIATTR_KPARAM_INFO
	.align		4
.L_19:
        /*0048*/ 	.byte	0x04, 0x17
        /*004a*/ 	.short	(.L_21 - .L_20)
.L_20:
        /*004c*/ 	.word	0x00000000
        /*0050*/ 	.short	0x0003
        /*0052*/ 	.short	0x0018
        /*0054*/ 	.byte	0x00, 0xf4, 0x21, 0x00


	//----- nvinfo : EIATTR_KPARAM_INFO
	.align		4
.L_21:
        /*0058*/ 	.byte	0x04, 0x17
        /*005a*/ 	.short	(.L_23 - .L_22)
.L_22:
        /*005c*/ 	.word	0x00000000
        /*0060*/ 	.short	0x0002
        /*0062*/ 	.short	0x0010
        /*0064*/ 	.byte	0x00, 0xf4, 0x21, 0x00


	//----- nvinfo : EIATTR_KPARAM_INFO
	.align		4
.L_23:
        /*0068*/ 	.byte	0x04, 0x17
        /*006a*/ 	.short	(.L_25 - .L_24)
.L_24:
        /*006c*/ 	.word	0x00000000
        /*0070*/ 	.short	0x0001
        /*0072*/ 	.short	0x0008
        /*0074*/ 	.byte	0x00, 0xf4, 0x21, 0x00


	//----- nvinfo : EIATTR_KPARAM_INFO
	.align		4
.L_25:
        /*0078*/ 	.byte	0x04, 0x17
        /*007a*/ 	.short	(.L_27 - .L_26)
.L_26:
        /*007c*/ 	.word	0x00000000
        /*0080*/ 	.short	0x0000
        /*0082*/ 	.short	0x0000
        /*0084*/ 	.byte	0x00, 0xf4, 0x21, 0x00


	//----- nvinfo : EIATTR_SPARSE_MMA_MASK
	.align		4
.L_27:
        /*0088*/ 	.byte	0x03, 0x50
        /*008a*/ 	.short	0x0000


	//----- nvinfo : EIATTR_MAXREG_COUNT
	.align		4
        /*008c*/ 	.byte	0x03, 0x1b
        /*008e*/ 	.short	0x00ff


	//----- nvinfo : EIATTR_EXIT_INSTR_OFFSETS
	.align		4
        /*0090*/ 	.byte	0x04, 0x1c
        /*0092*/ 	.short	(.L_29 - .L_28)


	//   ....[0]....
.L_28:
        /*0094*/ 	.word	0x000003c0


	//----- nvinfo : EIATTR_REQNTID
	.align		4
.L_29:
        /*0098*/ 	.byte	0x04, 0x10
        /*009a*/ 	.short	(.L_31 - .L_30)
.L_30:
        /*009c*/ 	.word	0x00000080
        /*00a0*/ 	.word	0x00000001
        /*00a4*/ 	.word	0x00000001


	//----- nvinfo : EIATTR_CBANK_PARAM_SIZE
	.align		4
.L_31:
        /*00a8*/ 	.byte	0x03, 0x19
        /*00aa*/ 	.short	0x003c


	//----- nvinfo : EIATTR_PARAM_CBANK
	.align		4
        /*00ac*/ 	.byte	0x04, 0x0a
        /*00ae*/ 	.short	(.L_33 - .L_32)
	.align		4
.L_32:
        /*00b0*/ 	.word	index@(.nv.constant0.triton_poi_fused__native_batch_norm_legit_no_training_convolution_relu_82)
        /*00b4*/ 	.short	0x0210
        /*00b6*/ 	.short	0x003c


	//----- nvinfo : EIATTR_SW_WAR
	.align		4
.L_33:
        /*00b8*/ 	.byte	0x04, 0x36
        /*00ba*/ 	.short	(.L_35 - .L_34)
.L_34:
        /*00bc*/ 	.word	0x00000008
.L_35:


//--------------------- .nv.callgraph             --------------------------
	.section	.nv.callgraph,"",@"SHT_CUDA_CALLGRAPH"
	.align	4
	.sectionentsize	8
	.align		4
        /*0000*/ 	.word	0x00000000
	.align		4
        /*0004*/ 	.word	0xffffffff
	.align		4
        /*0008*/ 	.word	0x00000000
	.align		4
        /*000c*/ 	.word	0xfffffffe
	.align		4
        /*0010*/ 	.word	0x00000000
	.align		4
        /*0014*/ 	.word	0xfffffffd
	.align		4
        /*0018*/ 	.word	0x00000000
	.align		4
        /*001c*/ 	.word	0xfffffffc


//--------------------- .nv.constant4             --------------------------
	.section	.nv.constant4,"a",@progbits
	.align	8
	.align		8
.nv.constant4:
        /*0000*/ 	.dword	_$_str
	.align		8
        /*0008*/ 	.dword	_$_str_$_2


//--------------------- .text.triton_poi_fused__native_batch_norm_legit_no_training_convolution_relu_82 --------------------------
	.section	.text.triton_poi_fused__native_batch_norm_legit_no_training_convolution_relu_82,"ax",@progbits
	.align	128
        .global         triton_poi_fused__native_batch_norm_legit_no_training_convolution_relu_82
        .type           triton_poi_fused__native_batch_norm_legit_no_training_convolution_relu_82,@function
        .size           triton_poi_fused__native_batch_norm_legit_no_training_convolution_relu_82,(.L_x_1 - triton_poi_fused__native_batch_norm_legit_no_training_convolution_relu_82)
        .other          triton_poi_fused__native_batch_norm_legit_no_training_convolution_relu_82,@"STO_CUDA_ENTRY STV_DEFAULT"
triton_poi_fused__native_batch_norm_legit_no_training_convolution_relu_82:
.text.triton_poi_fused__native_batch_norm_legit_no_training_convolution_relu_82:
[----:B------:R-:W-:Y:S01]  /*0000*/  LDC R1, c[0x0][0x28] ;  /* 0x00000a00ff017b82 */ /* 0x000fe20000000800 */
[----:B------:R-:W1:Y:S07]  /*0010*/  S2R R0, SR_TID.X ;  /* 0x0000000000007919 */ /* 0x000e6e0000002100 */
[----:B------:R-:W2:Y:S01]  /*0020*/  LDC.64 R14, c[0x0][0x228] ;  /* 0x00008a00ff0e7b82 */ /* 0x000ea20000000a00 */
[----:B------:R-:W-:Y:S01]  /*0030*/  ULDC.64 UR4, c[0x0][0x208] ;  /* 0x0000820000047ab9 */ /* 0x000fe20000000a00 */
[----:B------:R-:W3:Y:S06]  /*0040*/  S2R R5, SR_CTAID.X ;  /* 0x0000000000057919 */ /* 0x000eec0000002500 */
[----:B------:R-:W4:Y:S08]  /*0050*/  LDC.64 R10, c[0x0][0x218] ;  /* 0x00008600ff0a7b82 */ /* 0x000f300000000a00 */
[----:B------:R-:W5:Y:S08]  /*0060*/  LDC.64 R12, c[0x0][0x220] ;  /* 0x00008800ff0c7b82 */ /* 0x000f700000000a00 */
[----:B------:R-:W4:Y:S01]  /*0070*/  LDC.64 R16, c[0x0][0x230] ;  /* 0x00008c00ff107b82 */ /* 0x000f220000000a00 */
[----:B-1----:R-:W-:-:S02]  /*0080*/  SHF.L.U32 R0, R0, 0x1, RZ ;  /* 0x0000000100007819 */ /* 0x002fc400000006ff */
[----:B---3--:R-:W-:Y:S02]  /*0090*/  SHF.R.S32.HI R3, RZ, 0x17, R5 ;  /* 0x00000017ff037819 */ /* 0x008fe40000011405 */
[----:B------:R-:W-:Y:S02]  /*00a0*/  LOP3.LUT R0, R0, 0xfe, RZ, 0xc0, !PT ;  /* 0x000000fe00007812 */ /* 0x000fe400078ec0ff */
[----:B------:R-:W-:Y:S02]  /*00b0*/  SGXT R3, R3, 0x1 ;  /* 0x000000010303781a */ /* 0x000fe40000000200 */
[----:B------:R-:W-:Y:S02]  /*00c0*/  LEA R0, R5, R0, 0x8 ;  /* 0x0000000005007211 */ /* 0x000fe400078e40ff */
[----:B------:R-:W1:Y:S02]  /*00d0*/  LDC.64 R4, c[0x0][0x238] ;  /* 0x00008e00ff047b82 */ /* 0x000e640000000a00 */
[----:B------:R-:W-:-:S04]  /*00e0*/  LEA.HI R3, R3, R0, RZ, 0x2 ;  /* 0x0000000003037211 */ /* 0x000fc800078f10ff */
[--C-:B------:R-:W-:Y:S02]  /*00f0*/  SHF.R.S32.HI R2, RZ, 0x2, R3.reuse ;  /* 0x00000002ff027819 */ /* 0x100fe40000011403 */
[----:B------:R-:W-:-:S04]  /*0100*/  SHF.R.S32.HI R3, RZ, 0x1f, R3 ;  /* 0x0000001fff037819 */ /* 0x000fc80000011403 */
[----:B------:R-:W-:-:S04]  /*0110*/  LEA.HI R3, R3, R2, RZ, 0x9 ;  /* 0x0000000203037211 */ /* 0x000fc800078f48ff */
[----:B------:R-:W-:-:S04]  /*0120*/  LOP3.LUT R3, R3, 0xfffffe00, RZ, 0xc0, !PT ;  /* 0xfffffe0003037812 */ /* 0x000fc800078ec0ff */
[----:B------:R-:W-:Y:S02]  /*0130*/  IADD3 R19, R2, -R3, RZ ;  /* 0x8000000302137210 */ /* 0x000fe40007ffe0ff */
[----:B------:R-:W3:Y:S03]  /*0140*/  LDC.64 R2, c[0x0][0x210] ;  /* 0x00008400ff027b82 */ /* 0x000ee60000000a00 */
[----:B--2---:R-:W-:-:S05]  /*0150*/  IMAD.WIDE R14, R19, 0x4, R14 ;  /* 0x00000004130e7825 */ /* 0x004fca00078e020e */
[----:B------:R2:W2:Y:S01]  /*0160*/  LDG.E.EL R18, desc[UR4][R14.64] ;  /* 0x000000040e127981 */ /* 0x0004a2000c2e1900 */
[----:B----4-:R-:W-:-:S04]  /*0170*/  IMAD.WIDE R10, R19, 0x4, R10 ;  /* 0x00000004130a7825 */ /* 0x010fc800078e020a */
[----:B-----5:R-:W-:Y:S01]  /*0180*/  IMAD.WIDE R12, R19, 0x4, R12 ;  /* 0x00000004130c7825 */ /* 0x020fe200078e020c */
[----:B------:R4:W5:Y:S04]  /*0190*/  LDG.E.EL R8, desc[UR4][R10.64] ;  /* 0x000000040a087981 */ /* 0x000968000c2e1900 */
[----:B------:R-:W5:Y:S01]  /*01a0*/  LDG.E.EL R9, desc[UR4][R12.64] ;  /* 0x000000040c097981 */ /* 0x000f62000c2e1900 */
[----:B---3--:R-:W-:-:S05]  /*01b0*/  IMAD.WIDE R2, R0, 0x4, R2 ;  /* 0x0000000400027825 */ /* 0x008fca00078e0202 */
[----:B------:R-:W5:Y:S01]  /*01c0*/  LDG.E.64 R6, desc[UR4][R2.64] ;  /* 0x0000000402067981 */ /* 0x000f62000c1e1b00 */
[----:B0-2---:R-:W-:-:S04]  /*01d0*/  IMAD.WIDE R14, R19, 0x4, R16 ;  /* 0x00000004130e7825 */ /* 0x005fc800078e0210 */
[----:B-1----:R-:W-:Y:S02]  /*01e0*/  IMAD.WIDE R16, R19, 0x4, R4 ;  /* 0x0000000413107825 */ /* 0x002fe400078e0204 */
[----:B------:R-:W2:Y:S01]  /*01f0*/  LDG.E.EL R14, desc[UR4][R14.64] ;  /* 0x000000040e0e7981 */ /* 0x000ea2000c2e1900 */
[----:B----4-:R-:W-:Y:S01]  /*0200*/  HFMA2.MMA R10, -RZ, RZ, 1.625, 0 ;  /* 0x3e800000ff0a7435 */ /* 0x010fe200000001ff */
[----:B------:R-:W0:Y:S02]  /*0210*/  LDC.64 R4, c[0x0][0x240] ;  /* 0x00009000ff047b82 */ /* 0x000e240000000a00 */
[----:B------:R-:W2:Y:S01]  /*0220*/  LDG.E.EL R17, desc[UR4][R16.64] ;  /* 0x0000000410117981 */ /* 0x000ea2000c2e1900 */
[----:B0-----:R-:W-:-:S04]  /*0230*/  IMAD.WIDE R4, R0, 0x4, R4 ;  /* 0x0000000400047825 */ /* 0x001fc800078e0204 */
[----:B------:R-:W-:-:S04]  /*0240*/  FADD R18, R18, 9.9999997473787516356e-06 ;  /* 0x3727c5ac12127421 */ /* 0x000fc80000000000 */
[----:B------:R-:W0:Y:S02]  /*0250*/  MUFU.SQRT R19, R18 ;  /* 0x0000001200137308 */ /* 0x000e240000002000 */
[C---:B0-----:R-:W-:Y:S02]  /*0260*/  FSETP.GT.AND P0, PT, R19.reuse, 8.50705917302346158658e+37, PT ;  /* 0x7e8000001300780b */ /* 0x041fe40003f04000 */
[----:B------:R-:W-:-:S11]  /*0270*/  FSETP.GEU.AND P1, PT, R19, 1.175494350822287508e-38, PT ;  /* 0x008000001300780b */ /* 0x000fd60003f2e000 */
[----:B------:R-:W-:-:S04]  /*0280*/  @P0 FMUL R19, R19, 0.25 ;  /* 0x3e80000013130820 */ /* 0x000fc80000400000 */
[----:B------:R-:W-:-:S06]  /*0290*/  @!P1 FMUL R19, R19, 16777216 ;  /* 0x4b80000013139820 */ /* 0x000fcc0000400000 */
[----:B------:R-:W0:Y:S01]  /*02a0*/  MUFU.RCP R19, R19 ;  /* 0x0000001300137308 */ /* 0x000e220000001000 */
[----:B------:R-:W-:Y:S01]  /*02b0*/  FSEL R10, R10, 1, P0 ;  /* 0x3f8000000a0a7808 */ /* 0x000fe20000000000 */
[--C-:B-----5:R-:W-:Y:S01]  /*02c0*/  FADD R6, R6, R8.reuse ;  /* 0x0000000806067221 */ /* 0x120fe20000000000 */
[----:B------:R-:W-:-:S03]  /*02d0*/  FADD R7, R7, R8 ;  /* 0x0000000807077221 */ /* 0x000fc60000000000 */
[----:B------:R-:W-:Y:S01]  /*02e0*/  @!P1 FMUL R10, R10, 16777216 ;  /* 0x4b8000000a0a9820 */ /* 0x000fe20000400000 */
[C---:B------:R-:W-:Y:S01]  /*02f0*/  FADD R8, -R9.reuse, R6 ;  /* 0x0000000609087221 */ /* 0x040fe20000000100 */
[----:B------:R-:W-:Y:S02]  /*0300*/  FADD R9, -R9, R7 ;  /* 0x0000000709097221 */ /* 0x000fe40000000100 */
[----:B0-----:R-:W-:-:S04]  /*0310*/  FMUL R10, R19, R10 ;  /* 0x0000000a130a7220 */ /* 0x001fc80000400000 */
[-C--:B------:R-:W-:Y:S01]  /*0320*/  FMUL R8, R8, R10.reuse ;  /* 0x0000000a08087220 */ /* 0x080fe20000400000 */
[----:B------:R-:W-:-:S03]  /*0330*/  FMUL R10, R9, R10 ;  /* 0x0000000a090a7220 */ /* 0x000fc60000400000 */
[C-C-:B--2---:R-:W-:Y:S01]  /*0340*/  FFMA R8, R14.reuse, R8, R17.reuse ;  /* 0x000000080e087223 */ /* 0x144fe20000000011 */
[----:B------:R-:W-:-:S04]  /*0350*/  FFMA R10, R14, R10, R17 ;  /* 0x0000000a0e0a7223 */ /* 0x000fc80000000011 */
[----:B------:R-:W-:Y:S02]  /*0360*/  FSETP.GEU.AND P0, PT, R8, RZ, PT ;  /* 0x000000ff0800720b */ /* 0x000fe40003f0e000 */
[----:B------:R-:W-:Y:S02]  /*0370*/  FSETP.GEU.AND P1, PT, R10, RZ, PT ;  /* 0x000000ff0a00720b */ /* 0x000fe40003f2e000 */
[----:B------:R-:W-:Y:S02]  /*0380*/  FSEL R8, R8, RZ, P0 ;  /* 0x000000ff08087208 */ /* 0x000fe40000000000 */
[----:B------:R-:W-:Y:S01]  /*0390*/  FSEL R9, R10, RZ, P1 ;  /* 0x000000ff0a097208 */ /* 0x000fe20000800000 */
[----:B------:R-:W-:Y:S04]  /*03a0*/  STG.E.64 desc[UR4][R2.64], R6 ;  /* 0x0000000602007986 */ /* 0x000fe8000c101b04 */
[----:B------:R-:W-:Y:S01]  /*03b0*/  STG.E.64 desc[UR4][R4.64], R8 ;  /* 0x0000000804007986 */ /* 0x000fe2000c101b04 */
[----:B------:R-:W-:Y:S05]  /*03c0*/  EXIT ;  /* 0x000000000000794d */ /* 0x000fea0003800000 */
.L_x_0:
[----:B------:R-:W-:-:S00]  /*03d0*/  BRA `(.L_x_0) ;  /* 0xfffffffc00fc7947 */ /* 0x000fc0000383ffff */
[----:B------:R-:W-:-:S00]  /*03e0*/  NOP ;  /* 0x0000000000007918 */ /* 0x000fc00000000000 */
        /* <DEDUP_REMOVED lines=9> */
.L_x_1:


//--------------------- .nv.global.init           --------------------------
	.section	.nv.global.init,"aw",@progbits
.nv.global.init:
	.type		_$_str,@object
	.size		_$_str,(_$_str_$_2 - _$_str)
_$_str:
        /*0000*/ 	.byte	0x5f, 0x5f, 0x43, 0x55, 0x44, 0x41, 0x5f, 0x46, 0x54, 0x5a, 0x00
	.type		_$_str_$_2,@object
	.size		_$_str_$_2,(.L_1 - _$_str_$_2)
_$_str_$_2:
        /*000b*/ 	.byte	0x5f, 0x5f, 0x43, 0x55, 0x44, 0x41, 0x5f, 0x50, 0x52, 0x45, 0x43, 0x5f, 0x53, 0x51, 0x52, 0x54
        /*001b*/ 	.byte	0x00
.L_1:


//--------------------- .nv.constant0.triton_poi_fused__native_batch_norm_legit_no_training_convolution_relu_82 --------------------------
	.section	.nv.constant0.triton_poi_fused__native_batch_norm_legit_no_training_convolution_relu_82,"a",@progbits
	.sectionflags	@""
	.align	4
.nv.constant0.triton_poi_fused__native_batch_norm_legit_no_training_convolution_relu_82:
	.zero		588
